//
// Generated by NVIDIA NVVM Compiler
//
// Compiler Build ID: CL-36424714
// Cuda compilation tools, release 13.0, V13.0.88
// Based on NVVM 20.0.0
//

.version 9.0
.target sm_100
.address_size 64

	// .globl	_Z9kernelrowPiS_S_i

.visible .entry _Z9kernelrowPiS_S_i(
	.param .u64 .ptr .align 1 _Z9kernelrowPiS_S_i_param_0,
	.param .u64 .ptr .align 1 _Z9kernelrowPiS_S_i_param_1,
	.param .u64 .ptr .align 1 _Z9kernelrowPiS_S_i_param_2,
	.param .u32 _Z9kernelrowPiS_S_i_param_3
)
{
	.reg .pred 	%p<10>;
	.reg .b32 	%r<115>;
	.reg .b64 	%rd<56>;

	ld.param.u64 	%rd22, [_Z9kernelrowPiS_S_i_param_0];
	ld.param.u64 	%rd23, [_Z9kernelrowPiS_S_i_param_1];
	ld.param.u64 	%rd24, [_Z9kernelrowPiS_S_i_param_2];
	ld.param.u32 	%r17, [_Z9kernelrowPiS_S_i_param_3];
	cvta.to.global.u64 	%rd1, %rd24;
	cvta.to.global.u64 	%rd2, %rd23;
	cvta.to.global.u64 	%rd3, %rd22;
	setp.lt.s32 	%p1, %r17, 1;
	@%p1 bra 	$L__BB0_13;
	mov.u32 	%r19, %tid.x;
	mul.lo.s32 	%r1, %r17, %r19;
	and.b32  	%r2, %r17, 15;
	setp.lt.u32 	%p2, %r17, 16;
	mov.b32 	%r112, 0;
	@%p2 bra 	$L__BB0_4;
	and.b32  	%r112, %r17, 2147483632;
	neg.s32 	%r110, %r112;
	mul.wide.u32 	%rd25, %r1, 4;
	add.s64 	%rd26, %rd25, 32;
	add.s64 	%rd52, %rd1, %rd26;
	add.s64 	%rd51, %rd2, %rd26;
	add.s64 	%rd50, %rd3, %rd26;
$L__BB0_3:
	.pragma "nounroll";
	ld.global.u32 	%r20, [%rd50+-32];
	ld.global.u32 	%r21, [%rd51+-32];
	add.s32 	%r22, %r21, %r20;
	st.global.u32 	[%rd52+-32], %r22;
	ld.global.u32 	%r23, [%rd50+-28];
	ld.global.u32 	%r24, [%rd51+-28];
	add.s32 	%r25, %r24, %r23;
	st.global.u32 	[%rd52+-28], %r25;
	ld.global.u32 	%r26, [%rd50+-24];
	ld.global.u32 	%r27, [%rd51+-24];
	add.s32 	%r28, %r27, %r26;
	st.global.u32 	[%rd52+-24], %r28;
	ld.global.u32 	%r29, [%rd50+-20];
	ld.global.u32 	%r30, [%rd51+-20];
	add.s32 	%r31, %r30, %r29;
	st.global.u32 	[%rd52+-20], %r31;
	ld.global.u32 	%r32, [%rd50+-16];
	ld.global.u32 	%r33, [%rd51+-16];
	add.s32 	%r34, %r33, %r32;
	st.global.u32 	[%rd52+-16], %r34;
	ld.global.u32 	%r35, [%rd50+-12];
	ld.global.u32 	%r36, [%rd51+-12];
	add.s32 	%r37, %r36, %r35;
	st.global.u32 	[%rd52+-12], %r37;
	ld.global.u32 	%r38, [%rd50+-8];
	ld.global.u32 	%r39, [%rd51+-8];
	add.s32 	%r40, %r39, %r38;
	st.global.u32 	[%rd52+-8], %r40;
	ld.global.u32 	%r41, [%rd50+-4];
	ld.global.u32 	%r42, [%rd51+-4];
	add.s32 	%r43, %r42, %r41;
	st.global.u32 	[%rd52+-4], %r43;
	ld.global.u32 	%r44, [%rd50];
	ld.global.u32 	%r45, [%rd51];
	add.s32 	%r46, %r45, %r44;
	st.global.u32 	[%rd52], %r46;
	ld.global.u32 	%r47, [%rd50+4];
	ld.global.u32 	%r48, [%rd51+4];
	add.s32 	%r49, %r48, %r47;
	st.global.u32 	[%rd52+4], %r49;
	ld.global.u32 	%r50, [%rd50+8];
	ld.global.u32 	%r51, [%rd51+8];
	add.s32 	%r52, %r51, %r50;
	st.global.u32 	[%rd52+8], %r52;
	ld.global.u32 	%r53, [%rd50+12];
	ld.global.u32 	%r54, [%rd51+12];
	add.s32 	%r55, %r54, %r53;
	st.global.u32 	[%rd52+12], %r55;
	ld.global.u32 	%r56, [%rd50+16];
	ld.global.u32 	%r57, [%rd51+16];
	add.s32 	%r58, %r57, %r56;
	st.global.u32 	[%rd52+16], %r58;
	ld.global.u32 	%r59, [%rd50+20];
	ld.global.u32 	%r60, [%rd51+20];
	add.s32 	%r61, %r60, %r59;
	st.global.u32 	[%rd52+20], %r61;
	ld.global.u32 	%r62, [%rd50+24];
	ld.global.u32 	%r63, [%rd51+24];
	add.s32 	%r64, %r63, %r62;
	st.global.u32 	[%rd52+24], %r64;
	ld.global.u32 	%r65, [%rd50+28];
	ld.global.u32 	%r66, [%rd51+28];
	add.s32 	%r67, %r66, %r65;
	st.global.u32 	[%rd52+28], %r67;
	add.s32 	%r110, %r110, 16;
	add.s64 	%rd52, %rd52, 64;
	add.s64 	%rd51, %rd51, 64;
	add.s64 	%rd50, %rd50, 64;
	setp.ne.s32 	%p3, %r110, 0;
	@%p3 bra 	$L__BB0_3;
$L__BB0_4:
	setp.eq.s32 	%p4, %r2, 0;
	@%p4 bra 	$L__BB0_13;
	and.b32  	%r8, %r17, 7;
	setp.lt.u32 	%p5, %r2, 8;
	@%p5 bra 	$L__BB0_7;
	add.s32 	%r68, %r112, %r1;
	mul.wide.u32 	%rd27, %r68, 4;
	add.s64 	%rd28, %rd3, %rd27;
	ld.global.u32 	%r69, [%rd28];
	add.s64 	%rd29, %rd2, %rd27;
	ld.global.u32 	%r70, [%rd29];
	add.s32 	%r71, %r70, %r69;
	add.s64 	%rd30, %rd1, %rd27;
	st.global.u32 	[%rd30], %r71;
	cvt.u64.u32 	%rd31, %r1;
	cvt.u64.u32 	%rd32, %r112;
	add.s64 	%rd33, %rd32, %rd31;
	shl.b64 	%rd34, %rd33, 2;
	add.s64 	%rd35, %rd3, %rd34;
	ld.global.u32 	%r72, [%rd35+4];
	add.s64 	%rd36, %rd2, %rd34;
	ld.global.u32 	%r73, [%rd36+4];
	add.s32 	%r74, %r73, %r72;
	add.s64 	%rd37, %rd1, %rd34;
	st.global.u32 	[%rd37+4], %r74;
	ld.global.u32 	%r75, [%rd35+8];
	ld.global.u32 	%r76, [%rd36+8];
	add.s32 	%r77, %r76, %r75;
	st.global.u32 	[%rd37+8], %r77;
	ld.global.u32 	%r78, [%rd35+12];
	ld.global.u32 	%r79, [%rd36+12];
	add.s32 	%r80, %r79, %r78;
	st.global.u32 	[%rd37+12], %r80;
	ld.global.u32 	%r81, [%rd35+16];
	ld.global.u32 	%r82, [%rd36+16];
	add.s32 	%r83, %r82, %r81;
	st.global.u32 	[%rd37+16], %r83;
	ld.global.u32 	%r84, [%rd35+20];
	ld.global.u32 	%r85, [%rd36+20];
	add.s32 	%r86, %r85, %r84;
	st.global.u32 	[%rd37+20], %r86;
	ld.global.u32 	%r87, [%rd35+24];
	ld.global.u32 	%r88, [%rd36+24];
	add.s32 	%r89, %r88, %r87;
	st.global.u32 	[%rd37+24], %r89;
	ld.global.u32 	%r90, [%rd35+28];
	ld.global.u32 	%r91, [%rd36+28];
	add.s32 	%r92, %r91, %r90;
	st.global.u32 	[%rd37+28], %r92;
	add.s32 	%r112, %r112, 8;
$L__BB0_7:
	setp.eq.s32 	%p6, %r8, 0;
	@%p6 bra 	$L__BB0_13;
	and.b32  	%r11, %r17, 3;
	setp.lt.u32 	%p7, %r8, 4;
	@%p7 bra 	$L__BB0_10;
	add.s32 	%r93, %r112, %r1;
	mul.wide.u32 	%rd38, %r93, 4;
	add.s64 	%rd39, %rd3, %rd38;
	ld.global.u32 	%r94, [%rd39];
	add.s64 	%rd40, %rd2, %rd38;
	ld.global.u32 	%r95, [%rd40];
	add.s32 	%r96, %r95, %r94;
	add.s64 	%rd41, %rd1, %rd38;
	st.global.u32 	[%rd41], %r96;
	cvt.u64.u32 	%rd42, %r1;
	cvt.u64.u32 	%rd43, %r112;
	add.s64 	%rd44, %rd43, %rd42;
	shl.b64 	%rd45, %rd44, 2;
	add.s64 	%rd46, %rd3, %rd45;
	ld.global.u32 	%r97, [%rd46+4];
	add.s64 	%rd47, %rd2, %rd45;
	ld.global.u32 	%r98, [%rd47+4];
	add.s32 	%r99, %r98, %r97;
	add.s64 	%rd48, %rd1, %rd45;
	st.global.u32 	[%rd48+4], %r99;
	ld.global.u32 	%r100, [%rd46+8];
	ld.global.u32 	%r101, [%rd47+8];
	add.s32 	%r102, %r101, %r100;
	st.global.u32 	[%rd48+8], %r102;
	ld.global.u32 	%r103, [%rd46+12];
	ld.global.u32 	%r104, [%rd47+12];
	add.s32 	%r105, %r104, %r103;
	st.global.u32 	[%rd48+12], %r105;
	add.s32 	%r112, %r112, 4;
$L__BB0_10:
	setp.eq.s32 	%p8, %r11, 0;
	@%p8 bra 	$L__BB0_13;
	add.s32 	%r106, %r112, %r1;
	mul.wide.u32 	%rd49, %r106, 4;
	add.s64 	%rd55, %rd1, %rd49;
	add.s64 	%rd54, %rd2, %rd49;
	add.s64 	%rd53, %rd3, %rd49;
	neg.s32 	%r114, %r11;
$L__BB0_12:
	.pragma "nounroll";
	ld.global.u32 	%r107, [%rd53];
	ld.global.u32 	%r108, [%rd54];
	add.s32 	%r109, %r108, %r107;
	st.global.u32 	[%rd55], %r109;
	add.s64 	%rd55, %rd55, 4;
	add.s64 	%rd54, %rd54, 4;
	add.s64 	%rd53, %rd53, 4;
	add.s32 	%r114, %r114, 1;
	setp.ne.s32 	%p9, %r114, 0;
	@%p9 bra 	$L__BB0_12;
$L__BB0_13:
	ret;

}


// ===== COMPILED SASS (sm_100) =====

	.target	sm_100

	.elftype	@"ET_EXEC"


//--------------------- .note.nv.tkinfo           --------------------------
	.section	.note.nv.tkinfo,"",@"SHT_NOTE"
	.sectionflags	@"SHF_NOTE_NV_TKINFO"
	.tkinfo
        /*0018*/ 	.word	0x00000002
        /*0030*/ 	.string	""
        /*0030*/ 	.string	"ptxas"
        /*0030*/ 	.string	"Cuda compilation tools, release 13.0, V13.0.88"
        /*0030*/ 	.string	"Build cuda_13.0.r13.0/compiler.36424714_0"
        /*0030*/ 	.string	"-arch sm_100 -m 64 "



//--------------------- .note.nv.cuinfo           --------------------------
	.section	.note.nv.cuinfo,"",@"SHT_NOTE"
	.sectionflags	@"SHF_NOTE_NV_CUINFO"
        /*0018*/ 	.short	0x0002
        /*001a*/ 	.short	0x0064
        /*001c*/ 	.short	0x0082
	.zero		2


//--------------------- .nv.info                  --------------------------
	.section	.nv.info,"",@"SHT_CUDA_INFO"
	.align	4


	//----- nvinfo : EIATTR_REGCOUNT
	.align		4
        /*0000*/ 	.byte	0x04, 0x2f
        /*0002*/ 	.short	(.L_1 - .L_0)
	.align		4
.L_0:
        /*0004*/ 	.word	index@(_Z9kernelrowPiS_S_i)
        /*0008*/ 	.word	0x00000014


	//----- nvinfo : EIATTR_FRAME_SIZE
	.align		4
.L_1:
        /*000c*/ 	.byte	0x04, 0x11
        /*000e*/ 	.short	(.L_3 - .L_2)
	.align		4
.L_2:
        /*0010*/ 	.word	index@(_Z9kernelrowPiS_S_i)
        /*0014*/ 	.word	0x00000000


	//----- nvinfo : EIATTR_MIN_STACK_SIZE
	.align		4
.L_3:
        /*0018*/ 	.byte	0x04, 0x12
        /*001a*/ 	.short	(.L_5 - .L_4)
	.align		4
.L_4:
        /*001c*/ 	.word	index@(_Z9kernelrowPiS_S_i)
        /*0020*/ 	.word	0x00000000
.L_5:


//--------------------- .nv.compat                --------------------------
	.section	.nv.compat,"",@"SHT_CUDA_COMPAT_INFO"
	.align	4
        /*0000*/ 	.byte	0x02, 0x09, 0x00, 0x00, 0x02, 0x02, 0x01, 0x00, 0x02, 0x05, 0x05, 0x00, 0x03, 0x07, 0x01, 0x01
        /*0010*/ 	.byte	0x02, 0x03, 0x00, 0x00, 0x02, 0x06, 0x01, 0x00, 0x04, 0x0b, 0x08, 0x00, 0x09, 0x00, 0x00, 0x00
        /*0020*/ 	.byte	0x00, 0x00, 0x00, 0x00


//--------------------- .nv.info._Z9kernelrowPiS_S_i --------------------------
	.section	.nv.info._Z9kernelrowPiS_S_i,"",@"SHT_CUDA_INFO"
	.sectionflags	@""
	.align	4


	//----- nvinfo : EIATTR_CUDA_API_VERSION
	.align		4
        /*0000*/ 	.byte	0x04, 0x37
        /*0002*/ 	.short	(.L_7 - .L_6)
.L_6:
        /*0004*/ 	.word	0x00000082


	//----- nvinfo : EIATTR_KPARAM_INFO
	.align		4
.L_7:
        /*0008*/ 	.byte	0x04, 0x17
        /*000a*/ 	.short	(.L_9 - .L_8)
.L_8:
        /*000c*/ 	.word	0x00000000
        /*0010*/ 	.short	0x0003
        /*0012*/ 	.short	0x0018
        /*0014*/ 	.byte	0x00, 0xf0, 0x11, 0x00


	//----- nvinfo : EIATTR_KPARAM_INFO
	.align		4
.L_9:
        /*0018*/ 	.byte	0x04, 0x17
        /*001a*/ 	.short	(.L_11 - .L_10)
.L_10:
        /*001c*/ 	.word	0x00000000
        /*0020*/ 	.short	0x0002
        /*0022*/ 	.short	0x0010
        /*0024*/ 	.byte	0x00, 0xf5, 0x21, 0x00


	//----- nvinfo : EIATTR_KPARAM_INFO
	.align		4
.L_11:
        /*0028*/ 	.byte	0x04, 0x17
        /*002a*/ 	.short	(.L_13 - .L_12)
.L_12:
        /*002c*/ 	.word	0x00000000
        /*0030*/ 	.short	0x0001
        /*0032*/ 	.short	0x0008
        /*0034*/ 	.byte	0x00, 0xf5, 0x21, 0x00


	//----- nvinfo : EIATTR_KPARAM_INFO
	.align		4
.L_13:
        /*0038*/ 	.byte	0x04, 0x17
        /*003a*/ 	.short	(.L_15 - .L_14)
.L_14:
        /*003c*/ 	.word	0x00000000
        /*0040*/ 	.short	0x0000
        /*0042*/ 	.short	0x0000
        /*0044*/ 	.byte	0x00, 0xf5, 0x21, 0x00


	//----- nvinfo : EIATTR_SPARSE_MMA_MASK
	.align		4
.L_15:
        /*0048*/ 	.byte	0x03, 0x50
        /*004a*/ 	.short	0x0000


	//----- nvinfo : EIATTR_MAXREG_COUNT
	.align		4
        /*004c*/ 	.byte	0x03, 0x1b
        /*004e*/ 	.short	0x00ff


	//----- nvinfo : EIATTR_MERCURY_ISA_VERSION
	.align		4
        /*0050*/ 	.byte	0x03, 0x5f
        /*0052*/ 	.short	0x0101


	//----- nvinfo : EIATTR_VRC_CTA_INIT_COUNT
	.align		4
        /*0054*/ 	.byte	0x02, 0x4a
	.zero		1
	.zero		1


	//----- nvinfo : EIATTR_EXIT_INSTR_OFFSETS
	.align		4
        /*0058*/ 	.byte	0x04, 0x1c
        /*005a*/ 	.short	(.L_17 - .L_16)


	//   ....[0]....
.L_16:
        /*005c*/ 	.word	0x00000030


	//   ....[1]....
        /*0060*/ 	.word	0x00000660


	//   ....[2]....
        /*0064*/ 	.word	0x000009f0


	//   ....[3]....
        /*0068*/ 	.word	0x00000c80


	//   ....[4]....
        /*006c*/ 	.word	0x00000e70


	//----- nvinfo : EIATTR_CBANK_PARAM_SIZE
	.align		4
.L_17:
        /*0070*/ 	.byte	0x03, 0x19
        /*0072*/ 	.short	0x001c


	//----- nvinfo : EIATTR_PARAM_CBANK
	.align		4
        /*0074*/ 	.byte	0x04, 0x0a
        /*0076*/ 	.short	(.L_19 - .L_18)
	.align		4
.L_18:
        /*0078*/ 	.word	index@(.nv.constant0._Z9kernelrowPiS_S_i)
        /*007c*/ 	.short	0x0380
        /*007e*/ 	.short	0x001c


	//----- nvinfo : EIATTR_SW_WAR
	.align		4
.L_19:
        /*0080*/ 	.byte	0x04, 0x36
        /*0082*/ 	.short	(.L_21 - .L_20)
.L_20:
        /*0084*/ 	.word	0x00000008
.L_21:


//--------------------- .nv.callgraph             --------------------------
	.section	.nv.callgraph,"",@"SHT_CUDA_CALLGRAPH"
	.align	4
	.sectionentsize	8
	.align		4
        /*0000*/ 	.word	0x00000000
	.align		4
        /*0004*/ 	.word	0xffffffff
	.align		4
        /*0008*/ 	.word	0x00000000
	.align		4
        /*000c*/ 	.word	0xfffffffe
	.align		4
        /*0010*/ 	.word	0x00000000
	.align		4
        /*0014*/ 	.word	0xfffffffd
	.align		4
        /*0018*/ 	.word	0x00000000
	.align		4
        /*001c*/ 	.word	0xfffffffc


//--------------------- .text._Z9kernelrowPiS_S_i --------------------------
	.section	.text._Z9kernelrowPiS_S_i,"ax",@progbits
	.align	128
        .global         _Z9kernelrowPiS_S_i
        .type           _Z9kernelrowPiS_S_i,@function
        .size           _Z9kernelrowPiS_S_i,(.L_x_6 - _Z9kernelrowPiS_S_i)
        .other          _Z9kernelrowPiS_S_i,@"STO_CUDA_ENTRY STV_DEFAULT"
_Z9kernelrowPiS_S_i:
.text._Z9kernelrowPiS_S_i:
[----:B------:R-:W-:Y:S08]  /*0000*/  LDC R1, c[0x0][0x37c] ;  /* 0x0000df00ff017b82 */ /* 0x000ff00000000800 */
[----:B------:R-:W0:Y:S02]  /*0010*/  LDC R2, c[0x0][0x398] ;  /* 0x0000e600ff027b82 */ /* 0x000e240000000800 */
[----:B0-----:R-:W-:-:S13]  /*0020*/  ISETP.GE.AND P0, PT, R2, 0x1, PT ;  /* 0x000000010200780c */ /* 0x001fda0003f06270 */
[----:B------:R-:W-:Y:S05]  /*0030*/  @!P0 EXIT ;  /* 0x000000000000894d */ /* 0x000fea0003800000 */
[----:B------:R-:W0:Y:S01]  /*0040*/  S2R R5, SR_TID.X ;  /* 0x0000000000057919 */ /* 0x000e220000002100 */
[C---:B------:R-:W-:Y:S01]  /*0050*/  ISETP.GE.U32.AND P1, PT, R2.reuse, 0x10, PT ;  /* 0x000000100200780c */ /* 0x040fe20003f26070 */
[----:B------:R-:W1:Y:S01]  /*0060*/  LDCU.64 UR4, c[0x0][0x358] ;  /* 0x00006b00ff0477ac */ /* 0x000e620008000a00 */
[----:B------:R-:W-:Y:S01]  /*0070*/  LOP3.LUT R14, R2, 0xf, RZ, 0xc0, !PT ;  /* 0x0000000f020e7812 */ /* 0x000fe200078ec0ff */
[----:B------:R-:W-:-:S03]  /*0080*/  IMAD.MOV.U32 R3, RZ, RZ, RZ ;  /* 0x000000ffff037224 */ /* 0x000fc600078e00ff */
[----:B------:R-:W-:Y:S01]  /*0090*/  ISETP.NE.AND P0, PT, R14, RZ, PT ;  /* 0x000000ff0e00720c */ /* 0x000fe20003f05270 */
[----:B0-----:R-:W-:-:S06]  /*00a0*/  IMAD R0, R5, R2, RZ ;  /* 0x0000000205007224 */ /* 0x001fcc00078e02ff */
[----:B-1----:R-:W-:Y:S06]  /*00b0*/  @!P1 BRA `(.L_x_0) ;  /* 0x0000000400689947 */ /* 0x002fec0003800000 */
[----:B------:R-:W0:Y:S01]  /*00c0*/  LDCU.128 UR8, c[0x0][0x380] ;  /* 0x00007000ff0877ac */ /* 0x000e220008000c00 */
[----:B------:R-:W-:Y:S01]  /*00d0*/  IMAD.MOV.U32 R4, RZ, RZ, 0x20 ;  /* 0x00000020ff047424 */ /* 0x000fe200078e00ff */
[----:B------:R-:W-:Y:S01]  /*00e0*/  LOP3.LUT R3, R2, 0x7ffffff0, RZ, 0xc0, !PT ;  /* 0x7ffffff002037812 */ /* 0x000fe200078ec0ff */
[----:B------:R-:W-:Y:S01]  /*00f0*/  IMAD.MOV.U32 R5, RZ, RZ, 0x0 ;  /* 0x00000000ff057424 */ /* 0x000fe200078e00ff */
[----:B------:R-:W1:Y:S02]  /*0100*/  LDCU.64 UR6, c[0x0][0x390] ;  /* 0x00007200ff0677ac */ /* 0x000e640008000a00 */
[----:B------:R-:W-:Y:S01]  /*0110*/  IADD3 R10, PT, PT, -R3, RZ, RZ ;  /* 0x000000ff030a7210 */ /* 0x000fe20007ffe1ff */
[----:B------:R-:W-:-:S03]  /*0120*/  IMAD.WIDE.U32 R4, R0, 0x4, R4 ;  /* 0x0000000400047825 */ /* 0x000fc600078e0004 */
[C---:B0-----:R-:W-:Y:S02]  /*0130*/  IADD3 R11, P2, PT, R4.reuse, UR10, RZ ;  /* 0x0000000a040b7c10 */ /* 0x041fe4000ff5e0ff */
[C---:B------:R-:W-:Y:S02]  /*0140*/  IADD3 R6, P3, PT, R4.reuse, UR8, RZ ;  /* 0x0000000804067c10 */ /* 0x040fe4000ff7e0ff */
[----:B-1----:R-:W-:Y:S02]  /*0150*/  IADD3 R13, P1, PT, R4, UR6, RZ ;  /* 0x00000006040d7c10 */ /* 0x002fe4000ff3e0ff */
[C---:B------:R-:W-:Y:S02]  /*0160*/  IADD3.X R12, PT, PT, R5.reuse, UR11, RZ, P2, !PT ;  /* 0x0000000b050c7c10 */ /* 0x040fe400097fe4ff */
[C---:B------:R-:W-:Y:S02]  /*0170*/  IADD3.X R16, PT, PT, R5.reuse, UR7, RZ, P1, !PT ;  /* 0x0000000705107c10 */ /* 0x040fe40008ffe4ff */
[----:B------:R-:W-:-:S07]  /*0180*/  IADD3.X R7, PT, PT, R5, UR9, RZ, P3, !PT ;  /* 0x0000000905077c10 */ /* 0x000fce0009ffe4ff */
.L_x_1:
[----:B------:R-:W-:Y:S01]  /*0190*/  IMAD.MOV.U32 R4, RZ, RZ, R11 ;  /* 0x000000ffff047224 */ /* 0x000fe200078e000b */
[----:B-1----:R-:W2:Y:S01]  /*01a0*/  LDG.E R8, desc[UR4][R6.64+-0x20] ;  /* 0xffffe00406087981 */ /* 0x002ea2000c1e1900 */
[----:B------:R-:W-:-:S05]  /*01b0*/  IMAD.MOV.U32 R5, RZ, RZ, R12 ;  /* 0x000000ffff057224 */ /* 0x000fca00078e000c */
[----:B------:R-:W2:Y:S02]  /*01c0*/  LDG.E R9, desc[UR4][R4.64+-0x20] ;  /* 0xffffe00404097981 */ /* 0x000ea4000c1e1900 */
[----:B--2---:R-:W-:Y:S01]  /*01d0*/  IMAD.IADD R11, R8, 0x1, R9 ;  /* 0x00000001080b7824 */ /* 0x004fe200078e0209 */
[----:B------:R-:W-:Y:S01]  /*01e0*/  MOV R8, R13 ;  /* 0x0000000d00087202 */ /* 0x000fe20000000f00 */
[----:B------:R-:W-:-:S05]  /*01f0*/  IMAD.MOV.U32 R9, RZ, RZ, R16 ;  /* 0x000000ffff097224 */ /* 0x000fca00078e0010 */
[----:B------:R0:W-:Y:S04]  /*0200*/  STG.E desc[UR4][R8.64+-0x20], R11 ;  /* 0xffffe00b08007986 */ /* 0x0001e8000c101904 */
[----:B------:R-:W2:Y:S04]  /*0210*/  LDG.E R12, desc[UR4][R6.64+-0x1c] ;  /* 0xffffe404060c7981 */ /* 0x000ea8000c1e1900 */
[----:B------:R-:W2:Y:S02]  /*0220*/  LDG.E R13, desc[UR4][R4.64+-0x1c] ;  /* 0xffffe404040d7981 */ /* 0x000ea4000c1e1900 */
[----:B--2---:R-:W-:-:S05]  /*0230*/  IMAD.IADD R13, R12, 0x1, R13 ;  /* 0x000000010c0d7824 */ /* 0x004fca00078e020d */
[----:B------:R1:W-:Y:S04]  /*0240*/  STG.E desc[UR4][R8.64+-0x1c], R13 ;  /* 0xffffe40d08007986 */ /* 0x0003e8000c101904 */
[----:B------:R-:W2:Y:S04]  /*0250*/  LDG.E R12, desc[UR4][R6.64+-0x18] ;  /* 0xffffe804060c7981 */ /* 0x000ea8000c1e1900 */
[----:B------:R-:W2:Y:S02]  /*0260*/  LDG.E R15, desc[UR4][R4.64+-0x18] ;  /* 0xffffe804040f7981 */ /* 0x000ea4000c1e1900 */
[----:B--2---:R-:W-:-:S05]  /*0270*/  IMAD.IADD R15, R12, 0x1, R15 ;  /* 0x000000010c0f7824 */ /* 0x004fca00078e020f */
[----:B------:R2:W-:Y:S04]  /*0280*/  STG.E desc[UR4][R8.64+-0x18], R15 ;  /* 0xffffe80f08007986 */ /* 0x0005e8000c101904 */
[----:B------:R-:W3:Y:S04]  /*0290*/  LDG.E R12, desc[UR4][R6.64+-0x14] ;  /* 0xffffec04060c7981 */ /* 0x000ee8000c1e1900 */
[----:B------:R-:W3:Y:S02]  /*02a0*/  LDG.E R17, desc[UR4][R4.64+-0x14] ;  /* 0xffffec0404117981 */ /* 0x000ee4000c1e1900 */
[----:B---3--:R-:W-:-:S05]  /*02b0*/  IADD3 R17, PT, PT, R12, R17, RZ ;  /* 0x000000110c117210 */ /* 0x008fca0007ffe0ff */
[----:B------:R3:W-:Y:S04]  /*02c0*/  STG.E desc[UR4][R8.64+-0x14], R17 ;  /* 0xffffec1108007986 */ /* 0x0007e8000c101904 */
[----:B0-----:R-:W4:Y:S04]  /*02d0*/  LDG.E R11, desc[UR4][R6.64+-0x10] ;  /* 0xfffff004060b7981 */ /* 0x001f28000c1e1900 */
[----:B------:R-:W4:Y:S02]  /*02e0*/  LDG.E R12, desc[UR4][R4.64+-0x10] ;  /* 0xfffff004040c7981 */ /* 0x000f24000c1e1900 */
[----:B----4-:R-:W-:-:S05]  /*02f0*/  IMAD.IADD R11, R11, 0x1, R12 ;  /* 0x000000010b0b7824 */ /* 0x010fca00078e020c */
[----:B------:R0:W-:Y:S04]  /*0300*/  STG.E desc[UR4][R8.64+-0x10], R11 ;  /* 0xfffff00b08007986 */ /* 0x0001e8000c101904 */
[----:B------:R-:W4:Y:S04]  /*0310*/  LDG.E R12, desc[UR4][R6.64+-0xc] ;  /* 0xfffff404060c7981 */ /* 0x000f28000c1e1900 */
[----:B-1----:R-:W4:Y:S02]  /*0320*/  LDG.E R13, desc[UR4][R4.64+-0xc] ;  /* 0xfffff404040d7981 */ /* 0x002f24000c1e1900 */
[----:B----4-:R-:W-:-:S05]  /*0330*/  IMAD.IADD R13, R12, 0x1, R13 ;  /* 0x000000010c0d7824 */ /* 0x010fca00078e020d */
[----:B------:R1:W-:Y:S04]  /*0340*/  STG.E desc[UR4][R8.64+-0xc], R13 ;  /* 0xfffff40d08007986 */ /* 0x0003e8000c101904 */
[----:B------:R-:W4:Y:S04]  /*0350*/  LDG.E R12, desc[UR4][R6.64+-0x8] ;  /* 0xfffff804060c7981 */ /* 0x000f28000c1e1900 */
[----:B--2---:R-:W4:Y:S02]  /*0360*/  LDG.E R15, desc[UR4][R4.64+-0x8] ;  /* 0xfffff804040f7981 */ /* 0x004f24000c1e1900 */
[----:B----4-:R-:W-:-:S05]  /*0370*/  IMAD.IADD R15, R12, 0x1, R15 ;  /* 0x000000010c0f7824 */ /* 0x010fca00078e020f */
[----:B------:R2:W-:Y:S04]  /*0380*/  STG.E desc[UR4][R8.64+-0x8], R15 ;  /* 0xfffff80f08007986 */ /* 0x0005e8000c101904 */
[----:B------:R-:W4:Y:S04]  /*0390*/  LDG.E R12, desc[UR4][R6.64+-0x4] ;  /* 0xfffffc04060c7981 */ /* 0x000f28000c1e1900 */
[----:B---3--:R-:W4:Y:S02]  /*03a0*/  LDG.E R17, desc[UR4][R4.64+-0x4] ;  /* 0xfffffc0404117981 */ /* 0x008f24000c1e1900 */
[----:B----4-:R-:W-:-:S05]  /*03b0*/  IADD3 R17, PT, PT, R12, R17, RZ ;  /* 0x000000110c117210 */ /* 0x010fca0007ffe0ff */
        /* <DEDUP_REMOVED lines=20> */
[----:B------:R-:W-:Y:S04]  /*0500*/  STG.E desc[UR4][R8.64+0x10], R11 ;  /* 0x0000100b08007986 */ /* 0x000fe8000c101904 */
[----:B------:R-:W4:Y:S04]  /*0510*/  LDG.E R12, desc[UR4][R6.64+0x14] ;  /* 0x00001404060c7981 */ /* 0x000f28000c1e1900 */
[----:B-1----:R-:W4:Y:S02]  /*0520*/  LDG.E R13, desc[UR4][R4.64+0x14] ;  /* 0x00001404040d7981 */ /* 0x002f24000c1e1900 */
[----:B----4-:R-:W-:-:S05]  /*0530*/  IMAD.IADD R13, R12, 0x1, R13 ;  /* 0x000000010c0d7824 */ /* 0x010fca00078e020d */
[----:B------:R0:W-:Y:S04]  /*0540*/  STG.E desc[UR4][R8.64+0x14], R13 ;  /* 0x0000140d08007986 */ /* 0x0001e8000c101904 */
[----:B------:R-:W4:Y:S04]  /*0550*/  LDG.E R12, desc[UR4][R6.64+0x18] ;  /* 0x00001804060c7981 */ /* 0x000f28000c1e1900 */
[----:B--2---:R-:W4:Y:S01]  /*0560*/  LDG.E R15, desc[UR4][R4.64+0x18] ;  /* 0x00001804040f7981 */ /* 0x004f22000c1e1900 */
[----:B------:R-:W-:Y:S02]  /*0570*/  VIADD R10, R10, 0x10 ;  /* 0x000000100a0a7836 */ /* 0x000fe40000000000 */
[----:B----4-:R-:W-:-:S05]  /*0580*/  IMAD.IADD R15, R12, 0x1, R15 ;  /* 0x000000010c0f7824 */ /* 0x010fca00078e020f */
[----:B------:R1:W-:Y:S04]  /*0590*/  STG.E desc[UR4][R8.64+0x18], R15 ;  /* 0x0000180f08007986 */ /* 0x0003e8000c101904 */
[----:B------:R2:W4:Y:S04]  /*05a0*/  LDG.E R12, desc[UR4][R6.64+0x1c] ;  /* 0x00001c04060c7981 */ /* 0x000528000c1e1900 */
[----:B---3--:R-:W4:Y:S01]  /*05b0*/  LDG.E R17, desc[UR4][R4.64+0x1c] ;  /* 0x00001c0404117981 */ /* 0x008f22000c1e1900 */
[----:B------:R-:W-:Y:S02]  /*05c0*/  ISETP.NE.AND P1, PT, R10, RZ, PT ;  /* 0x000000ff0a00720c */ /* 0x000fe40003f25270 */
[----:B0-----:R-:W-:-:S02]  /*05d0*/  IADD3 R13, P2, PT, R8, 0x40, RZ ;  /* 0x00000040080d7810 */ /* 0x001fc40007f5e0ff */
[----:B------:R-:W-:Y:S02]  /*05e0*/  IADD3 R11, P3, PT, R4, 0x40, RZ ;  /* 0x00000040040b7810 */ /* 0x000fe40007f7e0ff */
[----:B--2---:R-:W-:Y:S01]  /*05f0*/  IADD3 R6, P4, PT, R6, 0x40, RZ ;  /* 0x0000004006067810 */ /* 0x004fe20007f9e0ff */
[----:B------:R-:W-:-:S03]  /*0600*/  IMAD.X R16, RZ, RZ, R9, P2 ;  /* 0x000000ffff107224 */ /* 0x000fc600010e0609 */
[----:B------:R-:W-:Y:S02]  /*0610*/  IADD3.X R7, PT, PT, RZ, R7, RZ, P4, !PT ;  /* 0x00000007ff077210 */ /* 0x000fe400027fe4ff */
[----:B----4-:R-:W-:Y:S01]  /*0620*/  IADD3 R17, PT, PT, R12, R17, RZ ;  /* 0x000000110c117210 */ /* 0x010fe20007ffe0ff */
[----:B------:R-:W-:-:S04]  /*0630*/  IMAD.X R12, RZ, RZ, R5, P3 ;  /* 0x000000ffff0c7224 */ /* 0x000fc800018e0605 */
[----:B------:R1:W-:Y:S01]  /*0640*/  STG.E desc[UR4][R8.64+0x1c], R17 ;  /* 0x00001c1108007986 */ /* 0x0003e2000c101904 */
[----:B------:R-:W-:Y:S05]  /*0650*/  @P1 BRA `(.L_x_1) ;  /* 0xfffffff800cc1947 */ /* 0x000fea000383ffff */
.L_x_0:
[----:B------:R-:W-:Y:S05]  /*0660*/  @!P0 EXIT ;  /* 0x000000000000894d */ /* 0x000fea0003800000 */
[----:B------:R-:W-:Y:S02]  /*0670*/  ISETP.GE.U32.AND P1, PT, R14, 0x8, PT ;  /* 0x000000080e00780c */ /* 0x000fe40003f26070 */
[----:B------:R-:W-:-:S04]  /*0680*/  LOP3.LUT R16, R2, 0x7, RZ, 0xc0, !PT ;  /* 0x0000000702107812 */ /* 0x000fc800078ec0ff */
[----:B------:R-:W-:-:S07]  /*0690*/  ISETP.NE.AND P0, PT, R16, RZ, PT ;  /* 0x000000ff1000720c */ /* 0x000fce0003f05270 */
[----:B------:R-:W-:Y:S06]  /*06a0*/  @!P1 BRA `(.L_x_2) ;  /* 0x0000000000d09947 */ /* 0x000fec0003800000 */
[----:B------:R-:W0:Y:S01]  /*06b0*/  LDC.64 R10, c[0x0][0x380] ;  /* 0x0000e000ff0a7b82 */ /* 0x000e220000000a00 */
[C---:B------:R-:W-:Y:S01]  /*06c0*/  IMAD.IADD R5, R0.reuse, 0x1, R3 ;  /* 0x0000000100057824 */ /* 0x040fe200078e0203 */
[----:B------:R-:W2:Y:S06]  /*06d0*/  LDCU.128 UR8, c[0x0][0x380] ;  /* 0x00007000ff0877ac */ /* 0x000eac0008000c00 */
[----:B------:R-:W3:Y:S08]  /*06e0*/  LDC.64 R12, c[0x0][0x388] ;  /* 0x0000e200ff0c7b82 */ /* 0x000ef00000000a00 */
[----:B-1----:R-:W1:Y:S01]  /*06f0*/  LDC.64 R8, c[0x0][0x390] ;  /* 0x0000e400ff087b82 */ /* 0x002e620000000a00 */
[----:B------:R-:W-:Y:S01]  /*0700*/  IADD3 R17, P1, PT, R0, R3, RZ ;  /* 0x0000000300117210 */ /* 0x000fe20007f3e0ff */
[----:B------:R-:W4:Y:S01]  /*0710*/  LDCU.64 UR6, c[0x0][0x390] ;  /* 0x00007200ff0677ac */ /* 0x000f220008000a00 */
[----:B0-----:R-:W-:-:S06]  /*0720*/  IMAD.WIDE.U32 R10, R5, 0x4, R10 ;  /* 0x00000004050a7825 */ /* 0x001fcc00078e000a */
[----:B------:R-:W5:Y:S01]  /*0730*/  LDG.E R10, desc[UR4][R10.64] ;  /* 0x000000040a0a7981 */ /* 0x000f62000c1e1900 */
[----:B---3--:R-:W-:-:S06]  /*0740*/  IMAD.WIDE.U32 R12, R5, 0x4, R12 ;  /* 0x00000004050c7825 */ /* 0x008fcc00078e000c */
[----:B------:R-:W5:Y:S01]  /*0750*/  LDG.E R13, desc[UR4][R12.64] ;  /* 0x000000040c0d7981 */ /* 0x000f62000c1e1900 */
[----:B------:R-:W-:Y:S02]  /*0760*/  IMAD.X R4, RZ, RZ, RZ, P1 ;  /* 0x000000ffff047224 */ /* 0x000fe400008e06ff */
[----:B------:R-:W-:-:S03]  /*0770*/  IMAD.SHL.U32 R14, R17, 0x4, RZ ;  /* 0x00000004110e7824 */ /* 0x000fc600078e00ff */
[----:B------:R-:W-:Y:S02]  /*0780*/  SHF.L.U64.HI R17, R17, 0x2, R4 ;  /* 0x0000000211117819 */ /* 0x000fe40000010204 */
[C---:B--2---:R-:W-:Y:S02]  /*0790*/  IADD3 R6, P1, PT, R14.reuse, UR8, RZ ;  /* 0x000000080e067c10 */ /* 0x044fe4000ff3e0ff */
[----:B------:R-:W-:Y:S02]  /*07a0*/  IADD3 R4, P2, PT, R14, UR10, RZ ;  /* 0x0000000a0e047c10 */ /* 0x000fe4000ff5e0ff */
[----:B------:R-:W-:Y:S02]  /*07b0*/  IADD3.X R7, PT, PT, R17, UR9, RZ, P1, !PT ;  /* 0x0000000911077c10 */ /* 0x000fe40008ffe4ff */
[----:B-----5:R-:W-:Y:S01]  /*07c0*/  IADD3 R15, PT, PT, R10, R13, RZ ;  /* 0x0000000d0a0f7210 */ /* 0x020fe20007ffe0ff */
[----:B-1----:R-:W-:Y:S01]  /*07d0*/  IMAD.WIDE.U32 R10, R5, 0x4, R8 ;  /* 0x00000004050a7825 */ /* 0x002fe200078e0008 */
[----:B------:R-:W-:-:S04]  /*07e0*/  IADD3.X R5, PT, PT, R17, UR11, RZ, P2, !PT ;  /* 0x0000000b11057c10 */ /* 0x000fc800097fe4ff */
[----:B------:R0:W-:Y:S04]  /*07f0*/  STG.E desc[UR4][R10.64], R15 ;  /* 0x0000000f0a007986 */ /* 0x0001e8000c101904 */
[----:B------:R-:W2:Y:S04]  /*0800*/  LDG.E R12, desc[UR4][R6.64+0x4] ;  /* 0x00000404060c7981 */ /* 0x000ea8000c1e1900 */
[----:B------:R-:W2:Y:S01]  /*0810*/  LDG.E R13, desc[UR4][R4.64+0x4] ;  /* 0x00000404040d7981 */ /* 0x000ea2000c1e1900 */
[----:B----4-:R-:W-:-:S04]  /*0820*/  IADD3 R8, P1, PT, R14, UR6, RZ ;  /* 0x000000060e087c10 */ /* 0x010fc8000ff3e0ff */
[----:B------:R-:W-:Y:S01]  /*0830*/  IADD3.X R9, PT, PT, R17, UR7, RZ, P1, !PT ;  /* 0x0000000711097c10 */ /* 0x000fe20008ffe4ff */
[----:B--2---:R-:W-:-:S05]  /*0840*/  IMAD.IADD R13, R12, 0x1, R13 ;  /* 0x000000010c0d7824 */ /* 0x004fca00078e020d */
[----:B------:R1:W-:Y:S04]  /*0850*/  STG.E desc[UR4][R8.64+0x4], R13 ;  /* 0x0000040d08007986 */ /* 0x0003e8000c101904 */
[----:B------:R-:W2:Y:S04]  /*0860*/  LDG.E R12, desc[UR4][R6.64+0x8] ;  /* 0x00000804060c7981 */ /* 0x000ea8000c1e1900 */
[----:B------:R-:W2:Y:S02]  /*0870*/  LDG.E R17, desc[UR4][R4.64+0x8] ;  /* 0x0000080404117981 */ /* 0x000ea4000c1e1900 */
[----:B--2---:R-:W-:-:S05]  /*0880*/  IMAD.IADD R17, R12, 0x1, R17 ;  /* 0x000000010c117824 */ /* 0x004fca00078e0211 */
[----:B------:R2:W-:Y:S04]  /*0890*/  STG.E desc[UR4][R8.64+0x8], R17 ;  /* 0x0000081108007986 */ /* 0x0005e8000c101904 */
[----:B0-----:R-:W3:Y:S04]  /*08a0*/  LDG.E R10, desc[UR4][R6.64+0xc] ;  /* 0x00000c04060a7981 */ /* 0x001ee8000c1e1900 */
[----:B------:R-:W3:Y:S02]  /*08b0*/  LDG.E R11, desc[UR4][R4.64+0xc] ;  /* 0x00000c04040b7981 */ /* 0x000ee4000c1e1900 */
[----:B---3--:R-:W-:-:S05]  /*08c0*/  IMAD.IADD R11, R10, 0x1, R11 ;  /* 0x000000010a0b7824 */ /* 0x008fca00078e020b */
[----:B------:R0:W-:Y:S04]  /*08d0*/  STG.E desc[UR4][R8.64+0xc], R11 ;  /* 0x00000c0b08007986 */ /* 0x0001e8000c101904 */
[----:B------:R-:W3:Y:S04]  /*08e0*/  LDG.E R10, desc[UR4][R6.64+0x10] ;  /* 0x00001004060a7981 */ /* 0x000ee8000c1e1900 */
[----:B------:R-:W3:Y:S02]  /*08f0*/  LDG.E R15, desc[UR4][R4.64+0x10] ;  /* 0x00001004040f7981 */ /* 0x000ee4000c1e1900 */
[----:B---3--:R-:W-:-:S05]  /*0900*/  IADD3 R15, PT, PT, R10, R15, RZ ;  /* 0x0000000f0a0f7210 */ /* 0x008fca0007ffe0ff */
        /* <DEDUP_REMOVED lines=9> */
[----:B------:R-:W2:Y:S04]  /*09a0*/  LDG.E R10, desc[UR4][R6.64+0x1c] ;  /* 0x00001c04060a7981 */ /* 0x000ea8000c1e1900 */
[----:B0-----:R-:W2:Y:S01]  /*09b0*/  LDG.E R11, desc[UR4][R4.64+0x1c] ;  /* 0x00001c04040b7981 */ /* 0x001ea2000c1e1900 */
[----:B------:R-:W-:Y:S01]  /*09c0*/  VIADD R3, R3, 0x8 ;  /* 0x0000000803037836 */ /* 0x000fe20000000000 */
[----:B--2---:R-:W-:-:S05]  /*09d0*/  IADD3 R11, PT, PT, R10, R11, RZ ;  /* 0x0000000b0a0b7210 */ /* 0x004fca0007ffe0ff */
[----:B------:R3:W-:Y:S02]  /*09e0*/  STG.E desc[UR4][R8.64+0x1c], R11 ;  /* 0x00001c0b08007986 */ /* 0x0007e4000c101904 */
.L_x_2:
[----:B------:R-:W-:Y:S05]  /*09f0*/  @!P0 EXIT ;  /* 0x000000000000894d */ /* 0x000fea0003800000 */
[----:B------:R-:W-:Y:S02]  /*0a00*/  ISETP.GE.U32.AND P1, PT, R16, 0x4, PT ;  /* 0x000000041000780c */ /* 0x000fe40003f26070 */
[----:B------:R-:W-:-:S04]  /*0a10*/  LOP3.LUT R2, R2, 0x3, RZ, 0xc0, !PT ;  /* 0x0000000302027812 */ /* 0x000fc800078ec0ff */
[----:B------:R-:W-:-:S07]  /*0a20*/  ISETP.NE.AND P0, PT, R2, RZ, PT ;  /* 0x000000ff0200720c */ /* 0x000fce0003f05270 */
[----:B------:R-:W-:Y:S06]  /*0a30*/  @!P1 BRA `(.L_x_3) ;  /* 0x0000000000909947 */ /* 0x000fec0003800000 */
[----:B------:R-:W0:Y:S01]  /*0a40*/  LDC.64 R4, c[0x0][0x380] ;  /* 0x0000e000ff047b82 */ /* 0x000e220000000a00 */
[----:B-1-3--:R-:W-:Y:S01]  /*0a50*/  IMAD.IADD R17, R0, 0x1, R3 ;  /* 0x0000000100117824 */ /* 0x00afe200078e0203 */
[----:B------:R-:W1:Y:S01]  /*0a60*/  LDCU.128 UR8, c[0x0][0x380] ;  /* 0x00007000ff0877ac */ /* 0x000e620008000c00 */
[----:B------:R-:W2:Y:S05]  /*0a70*/  LDCU.64 UR6, c[0x0][0x390] ;  /* 0x00007200ff0677ac */ /* 0x000eaa0008000a00 */
[----:B------:R-:W3:Y:S08]  /*0a80*/  LDC.64 R6, c[0x0][0x388] ;  /* 0x0000e200ff067b82 */ /* 0x000ef00000000a00 */
[----:B------:R-:W4:Y:S01]  /*0a90*/  LDC.64 R12, c[0x0][0x390] ;  /* 0x0000e400ff0c7b82 */ /* 0x000f220000000a00 */
[----:B0-----:R-:W-:-:S06]  /*0aa0*/  IMAD.WIDE.U32 R8, R17, 0x4, R4 ;  /* 0x0000000411087825 */ /* 0x001fcc00078e0004 */
[----:B------:R-:W5:Y:S01]  /*0ab0*/  LDG.E R8, desc[UR4][R8.64] ;  /* 0x0000000408087981 */ /* 0x000f62000c1e1900 */
[----:B---3--:R-:W-:-:S06]  /*0ac0*/  IMAD.WIDE.U32 R10, R17, 0x4, R6 ;  /* 0x00000004110a7825 */ /* 0x008fcc00078e0006 */
[----:B------:R-:W5:Y:S01]  /*0ad0*/  LDG.E R11, desc[UR4][R10.64] ;  /* 0x000000040a0b7981 */ /* 0x000f62000c1e1900 */
[----:B------:R-:W-:-:S04]  /*0ae0*/  IADD3 R4, P1, PT, R0, R3, RZ ;  /* 0x0000000300047210 */ /* 0x000fc80007f3e0ff */
[----:B------:R-:W-:Y:S01]  /*0af0*/  IADD3.X R5, PT, PT, RZ, RZ, RZ, P1, !PT ;  /* 0x000000ffff057210 */ /* 0x000fe20000ffe4ff */
[----:B------:R-:W-:-:S03]  /*0b00*/  IMAD.SHL.U32 R16, R4, 0x4, RZ ;  /* 0x0000000404107824 */ /* 0x000fc600078e00ff */
[----:B------:R-:W-:Y:S02]  /*0b10*/  SHF.L.U64.HI R14, R4, 0x2, R5 ;  /* 0x00000002040e7819 */ /* 0x000fe40000010205 */
[C---:B-1----:R-:W-:Y:S02]  /*0b20*/  IADD3 R6, P1, PT, R16.reuse, UR8, RZ ;  /* 0x0000000810067c10 */ /* 0x042fe4000ff3e0ff */
[----:B------:R-:W-:Y:S01]  /*0b30*/  IADD3 R4, P2, PT, R16, UR10, RZ ;  /* 0x0000000a10047c10 */ /* 0x000fe2000ff5e0ff */
[----:B----4-:R-:W-:Y:S01]  /*0b40*/  IMAD.WIDE.U32 R12, R17, 0x4, R12 ;  /* 0x00000004110c7825 */ /* 0x010fe200078e000c */
[C---:B------:R-:W-:Y:S02]  /*0b50*/  IADD3.X R7, PT, PT, R14.reuse, UR9, RZ, P1, !PT ;  /* 0x000000090e077c10 */ /* 0x040fe40008ffe4ff */
[----:B------:R-:W-:Y:S01]  /*0b60*/  IADD3.X R5, PT, PT, R14, UR11, RZ, P2, !PT ;  /* 0x0000000b0e057c10 */ /* 0x000fe200097fe4ff */
[----:B-----5:R-:W-:-:S05]  /*0b70*/  IMAD.IADD R15, R8, 0x1, R11 ;  /* 0x00000001080f7824 */ /* 0x020fca00078e020b */
[----:B------:R0:W-:Y:S04]  /*0b80*/  STG.E desc[UR4][R12.64], R15 ;  /* 0x0000000f0c007986 */ /* 0x0001e8000c101904 */
[----:B------:R-:W3:Y:S04]  /*0b90*/  LDG.E R10, desc[UR4][R6.64+0x4] ;  /* 0x00000404060a7981 */ /* 0x000ee8000c1e1900 */
[----:B------:R-:W3:Y:S01]  /*0ba0*/  LDG.E R11, desc[UR4][R4.64+0x4] ;  /* 0x00000404040b7981 */ /* 0x000ee2000c1e1900 */
[----:B--2---:R-:W-:-:S04]  /*0bb0*/  IADD3 R8, P1, PT, R16, UR6, RZ ;  /* 0x0000000610087c10 */ /* 0x004fc8000ff3e0ff */
[----:B------:R-:W-:Y:S02]  /*0bc0*/  IADD3.X R9, PT, PT, R14, UR7, RZ, P1, !PT ;  /* 0x000000070e097c10 */ /* 0x000fe40008ffe4ff */
[----:B---3--:R-:W-:-:S05]  /*0bd0*/  IADD3 R11, PT, PT, R10, R11, RZ ;  /* 0x0000000b0a0b7210 */ /* 0x008fca0007ffe0ff */
[----:B------:R2:W-:Y:S04]  /*0be0*/  STG.E desc[UR4][R8.64+0x4], R11 ;  /* 0x0000040b08007986 */ /* 0x0005e8000c101904 */
[----:B------:R-:W3:Y:S04]  /*0bf0*/  LDG.E R10, desc[UR4][R6.64+0x8] ;  /* 0x00000804060a7981 */ /* 0x000ee8000c1e1900 */
[----:B------:R-:W3:Y:S02]  /*0c00*/  LDG.E R17, desc[UR4][R4.64+0x8] ;  /* 0x0000080404117981 */ /* 0x000ee4000c1e1900 */
[----:B---3--:R-:W-:-:S05]  /*0c10*/  IMAD.IADD R17, R10, 0x1, R17 ;  /* 0x000000010a117824 */ /* 0x008fca00078e0211 */
[----:B------:R2:W-:Y:S04]  /*0c20*/  STG.E desc[UR4][R8.64+0x8], R17 ;  /* 0x0000081108007986 */ /* 0x0005e8000c101904 */
[----:B------:R-:W3:Y:S04]  /*0c30*/  LDG.E R10, desc[UR4][R6.64+0xc] ;  /* 0x00000c04060a7981 */ /* 0x000ee8000c1e1900 */
[----:B0-----:R-:W3:Y:S01]  /*0c40*/  LDG.E R13, desc[UR4][R4.64+0xc] ;  /* 0x00000c04040d7981 */ /* 0x001ee2000c1e1900 */
[----:B------:R-:W-:Y:S01]  /*0c50*/  IADD3 R3, PT, PT, R3, 0x4, RZ ;  /* 0x0000000403037810 */ /* 0x000fe20007ffe0ff */
[----:B---3--:R-:W-:-:S05]  /*0c60*/  IMAD.IADD R13, R10, 0x1, R13 ;  /* 0x000000010a0d7824 */ /* 0x008fca00078e020d */
[----:B------:R2:W-:Y:S02]  /*0c70*/  STG.E desc[UR4][R8.64+0xc], R13 ;  /* 0x00000c0d08007986 */ /* 0x0005e4000c101904 */
.L_x_3:
[----:B------:R-:W-:Y:S05]  /*0c80*/  @!P0 EXIT ;  /* 0x000000000000894d */ /* 0x000fea0003800000 */
[----:B------:R-:W0:Y:S01]  /*0c90*/  LDC.64 R4, c[0x0][0x390] ;  /* 0x0000e400ff047b82 */ /* 0x000e220000000a00 */
[----:B------:R-:W-:Y:S02]  /*0ca0*/  IMAD.IADD R3, R0, 0x1, R3 ;  /* 0x0000000100037824 */ /* 0x000fe400078e0203 */
[----:B------:R-:W-:-:S05]  /*0cb0*/  IMAD.MOV R0, RZ, RZ, -R2 ;  /* 0x000000ffff007224 */ /* 0x000fca00078e0a02 */
[----:B------:R-:W4:Y:S08]  /*0cc0*/  LDC.64 R6, c[0x0][0x388] ;  /* 0x0000e200ff067b82 */ /* 0x000f300000000a00 */
[----:B-123--:R-:W1:Y:S01]  /*0cd0*/  LDC.64 R8, c[0x0][0x380] ;  /* 0x0000e000ff087b82 */ /* 0x00ee620000000a00 */
[----:B0-----:R-:W-:-:S04]  /*0ce0*/  IMAD.WIDE.U32 R4, R3, 0x4, R4 ;  /* 0x0000000403047825 */ /* 0x001fc800078e0004 */
[----:B------:R-:W-:Y:S01]  /*0cf0*/  IMAD.MOV.U32 R10, RZ, RZ, R4 ;  /* 0x000000ffff0a7224 */ /* 0x000fe200078e0004 */
[----:B------:R-:W-:Y:S01]  /*0d00*/  MOV R13, R5 ;  /* 0x00000005000d7202 */ /* 0x000fe20000000f00 */
[----:B----4-:R-:W-:-:S04]  /*0d10*/  IMAD.WIDE.U32 R6, R3, 0x4, R6 ;  /* 0x0000000403067825 */ /* 0x010fc800078e0006 */
[----:B------:R-:W-:Y:S02]  /*0d20*/  IMAD.MOV.U32 R11, RZ, RZ, R7 ;  /* 0x000000ffff0b7224 */ /* 0x000fe400078e0007 */
[----:B-1----:R-:W-:-:S07]  /*0d30*/  IMAD.WIDE.U32 R8, R3, 0x4, R8 ;  /* 0x0000000403087825 */ /* 0x002fce00078e0008 */
.L_x_4:
[----:B0-----:R-:W-:Y:S01]  /*0d40*/  MOV R2, R8 ;  /* 0x0000000800027202 */ /* 0x001fe20000000f00 */
[----:B------:R-:W-:Y:S01]  /*0d50*/  IMAD.MOV.U32 R3, RZ, RZ, R9 ;  /* 0x000000ffff037224 */ /* 0x000fe200078e0009 */
[----:B------:R-:W-:Y:S01]  /*0d60*/  MOV R5, R11 ;  /* 0x0000000b00057202 */ /* 0x000fe20000000f00 */
[----:B------:R-:W-:-:S03]  /*0d70*/  IMAD.MOV.U32 R4, RZ, RZ, R6 ;  /* 0x000000ffff047224 */ /* 0x000fc600078e0006 */
[----:B------:R0:W2:Y:S04]  /*0d80*/  LDG.E R2, desc[UR4][R2.64] ;  /* 0x0000000402027981 */ /* 0x0000a8000c1e1900 */
[----:B------:R-:W2:Y:S01]  /*0d90*/  LDG.E R5, desc[UR4][R4.64] ;  /* 0x0000000404057981 */ /* 0x000ea2000c1e1900 */
[----:B------:R-:W-:Y:S01]  /*0da0*/  VIADD R0, R0, 0x1 ;  /* 0x0000000100007836 */ /* 0x000fe20000000000 */
[----:B------:R-:W-:Y:S02]  /*0db0*/  IADD3 R8, P3, PT, R8, 0x4, RZ ;  /* 0x0000000408087810 */ /* 0x000fe40007f7e0ff */
[----:B------:R-:W-:Y:S02]  /*0dc0*/  IADD3 R6, P2, PT, R6, 0x4, RZ ;  /* 0x0000000406067810 */ /* 0x000fe40007f5e0ff */
[----:B------:R-:W-:Y:S01]  /*0dd0*/  ISETP.NE.AND P0, PT, R0, RZ, PT ;  /* 0x000000ff0000720c */ /* 0x000fe20003f05270 */
[----:B------:R-:W-:Y:S01]  /*0de0*/  IMAD.X R9, RZ, RZ, R9, P3 ;  /* 0x000000ffff097224 */ /* 0x000fe200018e0609 */
[----:B0-----:R-:W-:-:S02]  /*0df0*/  MOV R3, R13 ;  /* 0x0000000d00037202 */ /* 0x001fc40000000f00 */
[----:B------:R-:W-:Y:S01]  /*0e00*/  IADD3.X R11, PT, PT, RZ, R11, RZ, P2, !PT ;  /* 0x0000000bff0b7210 */ /* 0x000fe200017fe4ff */
[----:B--2---:R-:W-:Y:S02]  /*0e10*/  IMAD.IADD R7, R2, 0x1, R5 ;  /* 0x0000000102077824 */ /* 0x004fe400078e0205 */
[----:B------:R-:W-:Y:S01]  /*0e20*/  IMAD.MOV.U32 R2, RZ, RZ, R10 ;  /* 0x000000ffff027224 */ /* 0x000fe200078e000a */
[----:B------:R-:W-:-:S04]  /*0e30*/  IADD3 R10, P1, PT, R10, 0x4, RZ ;  /* 0x000000040a0a7810 */ /* 0x000fc80007f3e0ff */
[----:B------:R0:W-:Y:S01]  /*0e40*/  STG.E desc[UR4][R2.64], R7 ;  /* 0x0000000702007986 */ /* 0x0001e2000c101904 */
[----:B------:R-:W-:Y:S01]  /*0e50*/  IMAD.X R13, RZ, RZ, R13, P1 ;  /* 0x000000ffff0d7224 */ /* 0x000fe200008e060d */
[----:B------:R-:W-:Y:S07]  /*0e60*/  @P0 BRA `(.L_x_4) ;  /* 0xfffffffc00b40947 */ /* 0x000fee000383ffff */
[----:B------:R-:W-:Y:S05]  /*0e70*/  EXIT ;  /* 0x000000000000794d */ /* 0x000fea0003800000 */
.L_x_5:
[----:B------:R-:W-:-:S00]  /*0e80*/  BRA `(.L_x_5) ;  /* 0xfffffffc00fc7947 */ /* 0x000fc0000383ffff */
[----:B------:R-:W-:-:S00]  /*0e90*/  NOP ;  /* 0x0000000000007918 */ /* 0x000fc00000000000 */
        /* <DEDUP_REMOVED lines=14> */
.L_x_6:


//--------------------- .nv.shared.reserved.0     --------------------------
	.section	.nv.shared.reserved.0,"aw",@nobits
	.weak		__nv_reservedSMEM_offset_0_alias
	.size		__nv_reservedSMEM_offset_0_alias, 0, 64
	.other		__nv_reservedSMEM_offset_0_alias,@"STO_CUDA_RESERVED_SHARED STV_DEFAULT"
__nv_reservedSMEM_offset_0_alias:
	.zero		0
	.zero		64


//--------------------- .nv.constant0._Z9kernelrowPiS_S_i --------------------------
	.section	.nv.constant0._Z9kernelrowPiS_S_i,"a",@progbits
	.sectionflags	@""
	.align	4
.nv.constant0._Z9kernelrowPiS_S_i:
	.zero		924


//--------------------- SYMBOLS --------------------------

	.type		.nv.reservedSmem.offset0,@object
	.size		.nv.reservedSmem.offset0,0x4
